//
// Generated by NVIDIA NVVM Compiler
//
// Compiler Build ID: CL-36424714
// Cuda compilation tools, release 13.0, V13.0.88
// Based on NVVM 20.0.0
//

.version 9.0
.target sm_100
.address_size 64

	// .globl	_Z8add_syncv
.extern .func  (.param .b32 func_retval0) vprintf
(
	.param .b64 vprintf_param_0,
	.param .b64 vprintf_param_1
)
;
.global .align 1 .b8 $str[4] = {37, 100, 10};

.visible .entry _Z8add_syncv()
{
	.local .align 8 .b8 	__local_depot0[8];
	.reg .b64 	%SP;
	.reg .b64 	%SPL;
	.reg .b32 	%r<11>;
	.reg .b64 	%rd<5>;

	mov.u64 	%SPL, __local_depot0;
	cvta.local.u64 	%SP, %SPL;
	add.u64 	%rd1, %SP, 0;
	add.u64 	%rd2, %SPL, 0;
	mov.b32 	%r1, -1;
	mov.b32 	%r2, 1;
	redux.sync.add.s32 %r3, %r2, %r1;
	mov.u32 	%r4, %tid.x;
	add.s32 	%r5, %r4, 2;
	st.local.u32 	[%rd2], %r5;
	mov.u64 	%rd3, $str;
	cvta.global.u64 	%rd4, %rd3;
	{ // callseq 0, 0
	.param .b64 param0;
	st.param.b64 	[param0], %rd4;
	.param .b64 param1;
	st.param.b64 	[param1], %rd1;
	.param .b32 retval0;
	call.uni (retval0), 
	vprintf, 
	(
	param0, 
	param1
	);
	ld.param.b32 	%r6, [retval0];
	} // callseq 0
	bar.sync 	0;
	mov.b32 	%r8, 2;
	st.local.u32 	[%rd2], %r8;
	{ // callseq 1, 0
	.param .b64 param0;
	st.param.b64 	[param0], %rd4;
	.param .b64 param1;
	st.param.b64 	[param1], %rd1;
	.param .b32 retval0;
	call.uni (retval0), 
	vprintf, 
	(
	param0, 
	param1
	);
	ld.param.b32 	%r9, [retval0];
	} // callseq 1
	ret;

}


// ===== COMPILED SASS (sm_100) =====

	.target	sm_100

	.elftype	@"ET_EXEC"


//--------------------- .note.nv.tkinfo           --------------------------
	.section	.note.nv.tkinfo,"",@"SHT_NOTE"
	.sectionflags	@"SHF_NOTE_NV_TKINFO"
	.tkinfo
        /*0018*/ 	.word	0x00000002
        /*0030*/ 	.string	""
        /*0030*/ 	.string	"ptxas"
        /*0030*/ 	.string	"Cuda compilation tools, release 13.0, V13.0.88"
        /*0030*/ 	.string	"Build cuda_13.0.r13.0/compiler.36424714_0"
        /*0030*/ 	.string	"-arch sm_100 -m 64 "



//--------------------- .note.nv.cuinfo           --------------------------
	.section	.note.nv.cuinfo,"",@"SHT_NOTE"
	.sectionflags	@"SHF_NOTE_NV_CUINFO"
        /*0018*/ 	.short	0x0002
        /*001a*/ 	.short	0x0064
        /*001c*/ 	.short	0x0082
	.zero		2


//--------------------- .nv.info                  --------------------------
	.section	.nv.info,"",@"SHT_CUDA_INFO"
	.align	4


	//----- nvinfo : EIATTR_REGCOUNT
	.align		4
        /*0000*/ 	.byte	0x04, 0x2f
        /*0002*/ 	.short	(.L_2 - .L_1)
	.align		4
.L_1:
        /*0004*/ 	.word	index@(_Z8add_syncv)
        /*0008*/ 	.word	0x00000018


	//----- nvinfo : EIATTR_FRAME_SIZE
	.align		4
.L_2:
        /*000c*/ 	.byte	0x04, 0x11
        /*000e*/ 	.short	(.L_4 - .L_3)
	.align		4
.L_3:
        /*0010*/ 	.word	index@(_Z8add_syncv)
        /*0014*/ 	.word	0x00000008


	//----- nvinfo : EIATTR_MIN_STACK_SIZE
	.align		4
.L_4:
        /*0018*/ 	.byte	0x04, 0x12
        /*001a*/ 	.short	(.L_6 - .L_5)
	.align		4
.L_5:
        /*001c*/ 	.word	index@(_Z8add_syncv)
        /*0020*/ 	.word	0x00000008
.L_6:


//--------------------- .nv.compat                --------------------------
	.section	.nv.compat,"",@"SHT_CUDA_COMPAT_INFO"
	.align	4
        /*0000*/ 	.byte	0x02, 0x09, 0x00, 0x00, 0x02, 0x02, 0x01, 0x00, 0x02, 0x05, 0x05, 0x00, 0x03, 0x07, 0x01, 0x01
        /*0010*/ 	.byte	0x02, 0x03, 0x00, 0x00, 0x02, 0x06, 0x01, 0x00, 0x04, 0x0b, 0x08, 0x00, 0x09, 0x00, 0x00, 0x00
        /*0020*/ 	.byte	0x00, 0x00, 0x00, 0x00


//--------------------- .nv.info._Z8add_syncv     --------------------------
	.section	.nv.info._Z8add_syncv,"",@"SHT_CUDA_INFO"
	.sectionflags	@""
	.align	4


	//----- nvinfo : EIATTR_CUDA_API_VERSION
	.align		4
        /*0000*/ 	.byte	0x04, 0x37
        /*0002*/ 	.short	(.L_8 - .L_7)
.L_7:
        /*0004*/ 	.word	0x00000082


	//----- nvinfo : EIATTR_SPARSE_MMA_MASK
	.align		4
.L_8:
        /*0008*/ 	.byte	0x03, 0x50
        /*000a*/ 	.short	0x0000


	//----- nvinfo : EIATTR_MAXREG_COUNT
	.align		4
        /*000c*/ 	.byte	0x03, 0x1b
        /*000e*/ 	.short	0x00ff


	//----- nvinfo : EIATTR_NUM_BARRIERS
	.align		4
        /*0010*/ 	.byte	0x02, 0x4c
        /*0012*/ 	.byte	0x01
	.zero		1


	//----- nvinfo : EIATTR_EXTERNS
	.align		4
        /*0014*/ 	.byte	0x04, 0x0f
        /*0016*/ 	.short	(.L_10 - .L_9)


	//   ....[0]....
	.align		4
.L_9:
        /*0018*/ 	.word	index@(vprintf)


	//----- nvinfo : EIATTR_MERCURY_ISA_VERSION
	.align		4
.L_10:
        /*001c*/ 	.byte	0x03, 0x5f
        /*001e*/ 	.short	0x0101


	//----- nvinfo : EIATTR_VRC_CTA_INIT_COUNT
	.align		4
        /*0020*/ 	.byte	0x02, 0x4a
	.zero		1
	.zero		1


	//----- nvinfo : EIATTR_SYSCALL_OFFSETS
	.align		4
        /*0024*/ 	.byte	0x04, 0x46
        /*0026*/ 	.short	(.L_12 - .L_11)


	//   ....[0]....
.L_11:
        /*0028*/ 	.word	0x00000110


	//   ....[1]....
        /*002c*/ 	.word	0x000001d0


	//----- nvinfo : EIATTR_EXIT_INSTR_OFFSETS
	.align		4
.L_12:
        /*0030*/ 	.byte	0x04, 0x1c
        /*0032*/ 	.short	(.L_14 - .L_13)


	//   ....[0]....
.L_13:
        /*0034*/ 	.word	0x000001e0


	//----- nvinfo : EIATTR_SW_WAR
	.align		4
.L_14:
        /*0038*/ 	.byte	0x04, 0x36
        /*003a*/ 	.short	(.L_16 - .L_15)
.L_15:
        /*003c*/ 	.word	0x00000008
.L_16:


//--------------------- .nv.callgraph             --------------------------
	.section	.nv.callgraph,"",@"SHT_CUDA_CALLGRAPH"
	.align	4
	.sectionentsize	8
	.align		4
        /*0000*/ 	.word	0x00000000
	.align		4
        /*0004*/ 	.word	0xffffffff
	.align		4
        /*0008*/ 	.word	index@(_Z8add_syncv)
	.align		4
        /*000c*/ 	.word	index@(vprintf)
	.align		4
        /*0010*/ 	.word	0x00000000
	.align		4
        /*0014*/ 	.word	0xfffffffe
	.align		4
        /*0018*/ 	.word	0x00000000
	.align		4
        /*001c*/ 	.word	0xfffffffd
	.align		4
        /*0020*/ 	.word	0x00000000
	.align		4
        /*0024*/ 	.word	0xfffffffc


//--------------------- .nv.constant4             --------------------------
	.section	.nv.constant4,"a",@progbits
	.align	8
	.align		8
.nv.constant4:
        /*0000*/ 	.dword	vprintf
	.align		8
        /*0008*/ 	.dword	$str


//--------------------- .text._Z8add_syncv        --------------------------
	.section	.text._Z8add_syncv,"ax",@progbits
	.align	128
        .global         _Z8add_syncv
        .type           _Z8add_syncv,@function
        .size           _Z8add_syncv,(.L_x_3 - _Z8add_syncv)
        .other          _Z8add_syncv,@"STO_CUDA_ENTRY STV_DEFAULT"
_Z8add_syncv:
.text._Z8add_syncv:
[----:B------:R-:W0:Y:S01]  /*0000*/  LDC R1, c[0x0][0x37c] ;  /* 0x0000df00ff017b82 */ /* 0x000e220000000800 */
[----:B------:R-:W1:Y:S01]  /*0010*/  S2R R0, SR_TID.X ;  /* 0x0000000000007919 */ /* 0x000e620000002100 */
[----:B------:R-:W2:Y:S01]  /*0020*/  LDCU UR4, c[0x0][0x2f8] ;  /* 0x00005f00ff0477ac */ /* 0x000ea20008000800 */
[----:B0-----:R-:W-:Y:S01]  /*0030*/  VIADD R1, R1, 0xfffffff8 ;  /* 0xfffffff801017836 */ /* 0x001fe20000000000 */
[----:B------:R-:W-:Y:S01]  /*0040*/  MOV R2, 0x0 ;  /* 0x0000000000027802 */ /* 0x000fe20000000f00 */
[----:B------:R-:W0:Y:S03]  /*0050*/  LDCU UR5, c[0x0][0x2fc] ;  /* 0x00005f80ff0577ac */ /* 0x000e260008000800 */
[----:B------:R3:W4:Y:S01]  /*0060*/  LDC.64 R8, c[0x4][R2] ;  /* 0x0100000002087b82 */ /* 0x0007220000000a00 */
[----:B------:R-:W5:Y:S01]  /*0070*/  LDCU.64 UR6, c[0x4][0x8] ;  /* 0x01000100ff0677ac */ /* 0x000f620008000a00 */
[----:B--2---:R-:W-:-:S04]  /*0080*/  IADD3 R16, P0, PT, R1, UR4, RZ ;  /* 0x0000000401107c10 */ /* 0x004fc8000ff1e0ff */
[----:B0-----:R-:W-:Y:S02]  /*0090*/  IADD3.X R17, PT, PT, RZ, UR5, RZ, P0, !PT ;  /* 0x00000005ff117c10 */ /* 0x001fe400087fe4ff */
[----:B------:R-:W-:Y:S01]  /*00a0*/  MOV R6, R16 ;  /* 0x0000001000067202 */ /* 0x000fe20000000f00 */
[----:B-----5:R-:W-:Y:S02]  /*00b0*/  IMAD.U32 R4, RZ, RZ, UR6 ;  /* 0x00000006ff047e24 */ /* 0x020fe4000f8e00ff */
[----:B------:R-:W-:Y:S02]  /*00c0*/  IMAD.U32 R5, RZ, RZ, UR7 ;  /* 0x00000007ff057e24 */ /* 0x000fe4000f8e00ff */
[----:B------:R-:W-:Y:S02]  /*00d0*/  IMAD.MOV.U32 R7, RZ, RZ, R17 ;  /* 0x000000ffff077224 */ /* 0x000fe400078e0011 */
[----:B-1----:R-:W-:-:S05]  /*00e0*/  VIADD R0, R0, 0x2 ;  /* 0x0000000200007836 */ /* 0x002fca0000000000 */
[----:B------:R3:W-:Y:S02]  /*00f0*/  STL [R1], R0 ;  /* 0x0000000001007387 */ /* 0x0007e40000100800 */
[----:B------:R-:W-:-:S07]  /*0100*/  LEPC R20, `(.L_x_0) ;  /* 0x000000001014794e */ /* 0x000fce0000000000 */
[----:B---34-:R-:W-:Y:S05]  /*0110*/  CALL.ABS.NOINC R8 ;  /* 0x0000000008007343 */ /* 0x018fea0003c00000 */
.L_x_0:
[----:B------:R-:W-:Y:S01]  /*0120*/  HFMA2 R0, -RZ, RZ, 0, 1.1920928955078125e-07 ;  /* 0x00000002ff007431 */ /* 0x000fe200000001ff */
[----:B------:R-:W-:Y:S05]  /*0130*/  WARPSYNC.ALL ;  /* 0x0000000000007948 */ /* 0x000fea0003800000 */
[----:B------:R-:W0:Y:S01]  /*0140*/  LDC.64 R2, c[0x4][R2] ;  /* 0x0100000002027b82 */ /* 0x000e220000000a00 */
[----:B------:R1:W-:Y:S01]  /*0150*/  STL [R1], R0 ;  /* 0x0000000001007387 */ /* 0x0003e20000100800 */
[----:B------:R-:W2:Y:S01]  /*0160*/  LDCU.64 UR4, c[0x4][0x8] ;  /* 0x01000100ff0477ac */ /* 0x000ea20008000a00 */
[----:B------:R-:W-:Y:S01]  /*0170*/  IMAD.MOV.U32 R6, RZ, RZ, R16 ;  /* 0x000000ffff067224 */ /* 0x000fe200078e0010 */
[----:B------:R-:W-:Y:S01]  /*0180*/  MOV R7, R17 ;  /* 0x0000001100077202 */ /* 0x000fe20000000f00 */
[----:B--2---:R-:W-:Y:S01]  /*0190*/  IMAD.U32 R4, RZ, RZ, UR4 ;  /* 0x00000004ff047e24 */ /* 0x004fe2000f8e00ff */
[----:B------:R-:W-:-:S02]  /*01a0*/  MOV R5, UR5 ;  /* 0x0000000500057c02 */ /* 0x000fc40008000f00 */
[----:B-1----:R-:W-:Y:S06]  /*01b0*/  BAR.SYNC.DEFER_BLOCKING 0x0 ;  /* 0x0000000000007b1d */ /* 0x002fec0000010000 */
[----:B------:R-:W-:-:S07]  /*01c0*/  LEPC R20, `(.L_x_1) ;  /* 0x000000001014794e */ /* 0x000fce0000000000 */
[----:B0-----:R-:W-:Y:S05]  /*01d0*/  CALL.ABS.NOINC R2 ;  /* 0x0000000002007343 */ /* 0x001fea0003c00000 */
.L_x_1:
[----:B------:R-:W-:Y:S05]  /*01e0*/  EXIT ;  /* 0x000000000000794d */ /* 0x000fea0003800000 */
.L_x_2:
[----:B------:R-:W-:-:S00]  /*01f0*/  BRA `(.L_x_2) ;  /* 0xfffffffc00fc7947 */ /* 0x000fc0000383ffff */
[----:B------:R-:W-:-:S00]  /*0200*/  NOP ;  /* 0x0000000000007918 */ /* 0x000fc00000000000 */
[----:B------:R-:W-:-:S00]  /*0210*/  NOP ;  /* 0x0000000000007918 */ /* 0x000fc00000000000 */
[----:B------:R-:W-:-:S00]  /*0220*/  NOP ;  /* 0x0000000000007918 */ /* 0x000fc00000000000 */
[----:B------:R-:W-:-:S00]  /*0230*/  NOP ;  /* 0x0000000000007918 */ /* 0x000fc00000000000 */
[----:B------:R-:W-:-:S00]  /*0240*/  NOP ;  /* 0x0000000000007918 */ /* 0x000fc00000000000 */
[----:B------:R-:W-:-:S00]  /*0250*/  NOP ;  /* 0x0000000000007918 */ /* 0x000fc00000000000 */
[----:B------:R-:W-:-:S00]  /*0260*/  NOP ;  /* 0x0000000000007918 */ /* 0x000fc00000000000 */
[----:B------:R-:W-:-:S00]  /*0270*/  NOP ;  /* 0x0000000000007918 */ /* 0x000fc00000000000 */
.L_x_3:


//--------------------- .nv.global.init           --------------------------
	.section	.nv.global.init,"aw",@progbits
.nv.global.init:
	.type		$str,@object
	.size		$str,(.L_0 - $str)
$str:
        /*0000*/ 	.byte	0x25, 0x64, 0x0a, 0x00
.L_0:


//--------------------- .nv.shared.reserved.0     --------------------------
	.section	.nv.shared.reserved.0,"aw",@nobits
	.weak		__nv_reservedSMEM_offset_0_alias
	.size		__nv_reservedSMEM_offset_0_alias, 0, 64
	.other		__nv_reservedSMEM_offset_0_alias,@"STO_CUDA_RESERVED_SHARED STV_DEFAULT"
__nv_reservedSMEM_offset_0_alias:
	.zero		0
	.zero		64


//--------------------- .nv.constant0._Z8add_syncv --------------------------
	.section	.nv.constant0._Z8add_syncv,"a",@progbits
	.sectionflags	@""
	.align	4
.nv.constant0._Z8add_syncv:
	.zero		896


//--------------------- SYMBOLS --------------------------

	.type		.nv.reservedSmem.offset0,@object
	.size		.nv.reservedSmem.offset0,0x4
	.type		vprintf,@function
